//
// Generated by NVIDIA NVVM Compiler
//
// Compiler Build ID: CL-36424714
// Cuda compilation tools, release 13.0, V13.0.88
// Based on NVVM 20.0.0
//

.version 9.0
.target sm_100
.address_size 64

	// .globl	_Z8fastwavePdS_S_S_iii

.visible .entry _Z8fastwavePdS_S_S_iii(
	.param .u64 .ptr .align 1 _Z8fastwavePdS_S_S_iii_param_0,
	.param .u64 .ptr .align 1 _Z8fastwavePdS_S_S_iii_param_1,
	.param .u64 .ptr .align 1 _Z8fastwavePdS_S_S_iii_param_2,
	.param .u64 .ptr .align 1 _Z8fastwavePdS_S_S_iii_param_3,
	.param .u32 _Z8fastwavePdS_S_S_iii_param_4,
	.param .u32 _Z8fastwavePdS_S_S_iii_param_5,
	.param .u32 _Z8fastwavePdS_S_S_iii_param_6
)
{
	.reg .pred 	%p<15>;
	.reg .b32 	%r<51>;
	.reg .b64 	%rd<36>;
	.reg .b64 	%fd<11>;

	ld.param.u64 	%rd5, [_Z8fastwavePdS_S_S_iii_param_1];
	ld.param.u64 	%rd3, [_Z8fastwavePdS_S_S_iii_param_2];
	ld.param.u32 	%r11, [_Z8fastwavePdS_S_S_iii_param_4];
	ld.param.u32 	%r12, [_Z8fastwavePdS_S_S_iii_param_5];
	ld.param.u32 	%r13, [_Z8fastwavePdS_S_S_iii_param_6];
	cvta.to.global.u64 	%rd1, %rd5;
	mov.u32 	%r14, %ctaid.x;
	mov.u32 	%r1, %ntid.x;
	mul.lo.s32 	%r2, %r14, %r1;
	mov.u32 	%r15, %tid.x;
	add.s32 	%r3, %r2, %r15;
	mov.u32 	%r16, %ctaid.y;
	mov.u32 	%r4, %ntid.y;
	mul.lo.s32 	%r5, %r16, %r4;
	mov.u32 	%r17, %tid.y;
	add.s32 	%r6, %r5, %r17;
	mov.u32 	%r18, %ctaid.z;
	mov.u32 	%r7, %ntid.z;
	add.s32 	%r8, %r7, -1;
	mul.lo.s32 	%r9, %r8, %r18;
	mov.u32 	%r19, %tid.z;
	add.s32 	%r10, %r9, %r19;
	setp.eq.s32 	%p1, %r10, 0;
	@%p1 bra 	$L__BB0_5;
	add.s32 	%r20, %r9, %r7;
	add.s32 	%r21, %r8, %r9;
	add.s32 	%r22, %r11, -1;
	setp.lt.u32 	%p2, %r21, %r22;
	selp.b32 	%r23, %r20, %r11, %p2;
	add.s32 	%r24, %r23, -1;
	setp.gt.u32 	%p3, %r10, %r24;
	@%p3 bra 	$L__BB0_5;
	add.s32 	%r25, %r5, %r4;
	add.s32 	%r26, %r25, -1;
	add.s32 	%r27, %r12, -1;
	setp.lt.u32 	%p4, %r26, %r27;
	selp.b32 	%r28, %r25, %r12, %p4;
	add.s32 	%r29, %r28, -1;
	setp.gt.u32 	%p5, %r6, %r29;
	@%p5 bra 	$L__BB0_5;
	add.s32 	%r30, %r2, %r1;
	add.s32 	%r31, %r30, -1;
	add.s32 	%r32, %r13, -1;
	setp.lt.u32 	%p6, %r31, %r32;
	selp.b32 	%r33, %r30, %r13, %p6;
	add.s32 	%r34, %r33, -1;
	setp.gt.u32 	%p7, %r3, %r34;
	@%p7 bra 	$L__BB0_5;
	ld.param.u64 	%rd35, [_Z8fastwavePdS_S_S_iii_param_3];
	cvta.to.global.u64 	%rd6, %rd35;
	cvta.to.global.u64 	%rd7, %rd3;
	mul.wide.u32 	%rd8, %r10, 524288;
	add.s64 	%rd9, %rd7, %rd8;
	mul.wide.u32 	%rd10, %r6, 2048;
	add.s64 	%rd11, %rd9, %rd10;
	mul.wide.u32 	%rd12, %r3, 8;
	add.s64 	%rd13, %rd11, %rd12;
	ld.global.nc.f64 	%fd1, [%rd13];
	add.s64 	%rd14, %rd6, %rd8;
	add.s64 	%rd15, %rd14, %rd10;
	add.s64 	%rd16, %rd15, %rd12;
	ld.global.nc.f64 	%fd2, [%rd16];
	mov.f64 	%fd3, 0d3FF0000000000000;
	sub.f64 	%fd4, %fd3, %fd1;
	add.s32 	%r35, %r10, -1;
	mul.wide.u32 	%rd17, %r35, 524288;
	add.s64 	%rd18, %rd6, %rd17;
	add.s64 	%rd19, %rd18, %rd10;
	add.s64 	%rd20, %rd19, %rd12;
	ld.global.nc.f64 	%fd5, [%rd20];
	mul.f64 	%fd6, %fd4, %fd5;
	fma.rn.f64 	%fd7, %fd1, %fd2, %fd6;
	add.s64 	%rd21, %rd1, %rd8;
	add.s64 	%rd22, %rd21, %rd10;
	add.s64 	%rd23, %rd22, %rd12;
	st.global.f64 	[%rd23], %fd7;
$L__BB0_5:
	setp.eq.s32 	%p8, %r10, 0;
	bar.sync 	0;
	@%p8 bra 	$L__BB0_10;
	add.s32 	%r36, %r9, %r7;
	add.s32 	%r37, %r36, -2;
	add.s32 	%r38, %r11, -2;
	setp.lt.u32 	%p9, %r37, %r38;
	selp.b32 	%r39, %r36, %r11, %p9;
	add.s32 	%r40, %r39, -2;
	setp.gt.u32 	%p10, %r10, %r40;
	@%p10 bra 	$L__BB0_10;
	add.s32 	%r41, %r5, %r4;
	add.s32 	%r42, %r41, -1;
	add.s32 	%r43, %r12, -1;
	setp.lt.u32 	%p11, %r42, %r43;
	selp.b32 	%r44, %r41, %r12, %p11;
	add.s32 	%r45, %r44, -1;
	setp.gt.u32 	%p12, %r6, %r45;
	@%p12 bra 	$L__BB0_10;
	add.s32 	%r46, %r2, %r1;
	add.s32 	%r47, %r46, -1;
	add.s32 	%r48, %r13, -1;
	setp.lt.u32 	%p13, %r47, %r48;
	selp.b32 	%r49, %r46, %r13, %p13;
	add.s32 	%r50, %r49, -1;
	setp.gt.u32 	%p14, %r3, %r50;
	@%p14 bra 	$L__BB0_10;
	ld.param.u64 	%rd34, [_Z8fastwavePdS_S_S_iii_param_0];
	mul.wide.u32 	%rd24, %r10, 524288;
	add.s64 	%rd25, %rd1, %rd24;
	mul.wide.u32 	%rd26, %r6, 2048;
	add.s64 	%rd27, %rd25, %rd26;
	mul.wide.u32 	%rd28, %r3, 8;
	add.s64 	%rd29, %rd27, %rd28;
	ld.global.f64 	%fd8, [%rd29+524288];
	ld.global.f64 	%fd9, [%rd29];
	sub.f64 	%fd10, %fd8, %fd9;
	cvta.to.global.u64 	%rd30, %rd34;
	add.s64 	%rd31, %rd30, %rd24;
	add.s64 	%rd32, %rd31, %rd26;
	add.s64 	%rd33, %rd32, %rd28;
	st.global.f64 	[%rd33], %fd10;
$L__BB0_10:
	ret;

}


// ===== COMPILED SASS (sm_100) =====

	.target	sm_100

	.elftype	@"ET_EXEC"


//--------------------- .note.nv.tkinfo           --------------------------
	.section	.note.nv.tkinfo,"",@"SHT_NOTE"
	.sectionflags	@"SHF_NOTE_NV_TKINFO"
	.tkinfo
        /*0018*/ 	.word	0x00000002
        /*0030*/ 	.string	""
        /*0030*/ 	.string	"ptxas"
        /*0030*/ 	.string	"Cuda compilation tools, release 13.0, V13.0.88"
        /*0030*/ 	.string	"Build cuda_13.0.r13.0/compiler.36424714_0"
        /*0030*/ 	.string	"-arch sm_100 -m 64 "



//--------------------- .note.nv.cuinfo           --------------------------
	.section	.note.nv.cuinfo,"",@"SHT_NOTE"
	.sectionflags	@"SHF_NOTE_NV_CUINFO"
        /*0018*/ 	.short	0x0002
        /*001a*/ 	.short	0x0064
        /*001c*/ 	.short	0x0082
	.zero		2


//--------------------- .nv.info                  --------------------------
	.section	.nv.info,"",@"SHT_CUDA_INFO"
	.align	4


	//----- nvinfo : EIATTR_REGCOUNT
	.align		4
        /*0000*/ 	.byte	0x04, 0x2f
        /*0002*/ 	.short	(.L_1 - .L_0)
	.align		4
.L_0:
        /*0004*/ 	.word	index@(_Z8fastwavePdS_S_S_iii)
        /*0008*/ 	.word	0x00000010


	//----- nvinfo : EIATTR_FRAME_SIZE
	.align		4
.L_1:
        /*000c*/ 	.byte	0x04, 0x11
        /*000e*/ 	.short	(.L_3 - .L_2)
	.align		4
.L_2:
        /*0010*/ 	.word	index@(_Z8fastwavePdS_S_S_iii)
        /*0014*/ 	.word	0x00000000


	//----- nvinfo : EIATTR_MIN_STACK_SIZE
	.align		4
.L_3:
        /*0018*/ 	.byte	0x04, 0x12
        /*001a*/ 	.short	(.L_5 - .L_4)
	.align		4
.L_4:
        /*001c*/ 	.word	index@(_Z8fastwavePdS_S_S_iii)
        /*0020*/ 	.word	0x00000000
.L_5:


//--------------------- .nv.compat                --------------------------
	.section	.nv.compat,"",@"SHT_CUDA_COMPAT_INFO"
	.align	4
        /*0000*/ 	.byte	0x02, 0x09, 0x00, 0x00, 0x02, 0x02, 0x01, 0x00, 0x02, 0x05, 0x05, 0x00, 0x03, 0x07, 0x01, 0x01
        /*0010*/ 	.byte	0x02, 0x03, 0x00, 0x00, 0x02, 0x06, 0x01, 0x00, 0x04, 0x0b, 0x08, 0x00, 0x01, 0x00, 0x00, 0x00
        /*0020*/ 	.byte	0x00, 0x00, 0x00, 0x00


//--------------------- .nv.info._Z8fastwavePdS_S_S_iii --------------------------
	.section	.nv.info._Z8fastwavePdS_S_S_iii,"",@"SHT_CUDA_INFO"
	.sectionflags	@""
	.align	4


	//----- nvinfo : EIATTR_CUDA_API_VERSION
	.align		4
        /*0000*/ 	.byte	0x04, 0x37
        /*0002*/ 	.short	(.L_7 - .L_6)
.L_6:
        /*0004*/ 	.word	0x00000082


	//----- nvinfo : EIATTR_KPARAM_INFO
	.align		4
.L_7:
        /*0008*/ 	.byte	0x04, 0x17
        /*000a*/ 	.short	(.L_9 - .L_8)
.L_8:
        /*000c*/ 	.word	0x00000000
        /*0010*/ 	.short	0x0006
        /*0012*/ 	.short	0x0028
        /*0014*/ 	.byte	0x00, 0xf0, 0x11, 0x00


	//----- nvinfo : EIATTR_KPARAM_INFO
	.align		4
.L_9:
        /*0018*/ 	.byte	0x04, 0x17
        /*001a*/ 	.short	(.L_11 - .L_10)
.L_10:
        /*001c*/ 	.word	0x00000000
        /*0020*/ 	.short	0x0005
        /*0022*/ 	.short	0x0024
        /*0024*/ 	.byte	0x00, 0xf0, 0x11, 0x00


	//----- nvinfo : EIATTR_KPARAM_INFO
	.align		4
.L_11:
        /*0028*/ 	.byte	0x04, 0x17
        /*002a*/ 	.short	(.L_13 - .L_12)
.L_12:
        /*002c*/ 	.word	0x00000000
        /*0030*/ 	.short	0x0004
        /*0032*/ 	.short	0x0020
        /*0034*/ 	.byte	0x00, 0xf0, 0x11, 0x00


	//----- nvinfo : EIATTR_KPARAM_INFO
	.align		4
.L_13:
        /*0038*/ 	.byte	0x04, 0x17
        /*003a*/ 	.short	(.L_15 - .L_14)
.L_14:
        /*003c*/ 	.word	0x00000000
        /*0040*/ 	.short	0x0003
        /*0042*/ 	.short	0x0018
        /*0044*/ 	.byte	0x00, 0xf5, 0x21, 0x00


	//----- nvinfo : EIATTR_KPARAM_INFO
	.align		4
.L_15:
        /*0048*/ 	.byte	0x04, 0x17
        /*004a*/ 	.short	(.L_17 - .L_16)
.L_16:
        /*004c*/ 	.word	0x00000000
        /*0050*/ 	.short	0x0002
        /*0052*/ 	.short	0x0010
        /*0054*/ 	.byte	0x00, 0xf5, 0x21, 0x00


	//----- nvinfo : EIATTR_KPARAM_INFO
	.align		4
.L_17:
        /*0058*/ 	.byte	0x04, 0x17
        /*005a*/ 	.short	(.L_19 - .L_18)
.L_18:
        /*005c*/ 	.word	0x00000000
        /*0060*/ 	.short	0x0001
        /*0062*/ 	.short	0x0008
        /*0064*/ 	.byte	0x00, 0xf5, 0x21, 0x00


	//----- nvinfo : EIATTR_KPARAM_INFO
	.align		4
.L_19:
        /*0068*/ 	.byte	0x04, 0x17
        /*006a*/ 	.short	(.L_21 - .L_20)
.L_20:
        /*006c*/ 	.word	0x00000000
        /*0070*/ 	.short	0x0000
        /*0072*/ 	.short	0x0000
        /*0074*/ 	.byte	0x00, 0xf5, 0x21, 0x00


	//----- nvinfo : EIATTR_SPARSE_MMA_MASK
	.align		4
.L_21:
        /*0078*/ 	.byte	0x03, 0x50
        /*007a*/ 	.short	0x0000


	//----- nvinfo : EIATTR_MAXREG_COUNT
	.align		4
        /*007c*/ 	.byte	0x03, 0x1b
        /*007e*/ 	.short	0x00ff


	//----- nvinfo : EIATTR_NUM_BARRIERS
	.align		4
        /*0080*/ 	.byte	0x02, 0x4c
        /*0082*/ 	.byte	0x01
	.zero		1


	//----- nvinfo : EIATTR_MERCURY_ISA_VERSION
	.align		4
        /*0084*/ 	.byte	0x03, 0x5f
        /*0086*/ 	.short	0x0101


	//----- nvinfo : EIATTR_VRC_CTA_INIT_COUNT
	.align		4
        /*0088*/ 	.byte	0x02, 0x4a
	.zero		1
	.zero		1


	//----- nvinfo : EIATTR_EXIT_INSTR_OFFSETS
	.align		4
        /*008c*/ 	.byte	0x04, 0x1c
        /*008e*/ 	.short	(.L_23 - .L_22)


	//   ....[0]....
.L_22:
        /*0090*/ 	.word	0x00000490


	//   ....[1]....
        /*0094*/ 	.word	0x00000510


	//   ....[2]....
        /*0098*/ 	.word	0x000005a0


	//   ....[3]....
        /*009c*/ 	.word	0x00000630


	//   ....[4]....
        /*00a0*/ 	.word	0x00000700


	//----- nvinfo : EIATTR_CRS_STACK_SIZE
	.align		4
.L_23:
        /*00a4*/ 	.byte	0x04, 0x1e
        /*00a6*/ 	.short	(.L_25 - .L_24)
.L_24:
        /*00a8*/ 	.word	0x00000000


	//----- nvinfo : EIATTR_CBANK_PARAM_SIZE
	.align		4
.L_25:
        /*00ac*/ 	.byte	0x03, 0x19
        /*00ae*/ 	.short	0x002c


	//----- nvinfo : EIATTR_PARAM_CBANK
	.align		4
        /*00b0*/ 	.byte	0x04, 0x0a
        /*00b2*/ 	.short	(.L_27 - .L_26)
	.align		4
.L_26:
        /*00b4*/ 	.word	index@(.nv.constant0._Z8fastwavePdS_S_S_iii)
        /*00b8*/ 	.short	0x0380
        /*00ba*/ 	.short	0x002c


	//----- nvinfo : EIATTR_SW_WAR
	.align		4
.L_27:
        /*00bc*/ 	.byte	0x04, 0x36
        /*00be*/ 	.short	(.L_29 - .L_28)
.L_28:
        /*00c0*/ 	.word	0x00000008
.L_29:


//--------------------- .nv.callgraph             --------------------------
	.section	.nv.callgraph,"",@"SHT_CUDA_CALLGRAPH"
	.align	4
	.sectionentsize	8
	.align		4
        /*0000*/ 	.word	0x00000000
	.align		4
        /*0004*/ 	.word	0xffffffff
	.align		4
        /*0008*/ 	.word	0x00000000
	.align		4
        /*000c*/ 	.word	0xfffffffe
	.align		4
        /*0010*/ 	.word	0x00000000
	.align		4
        /*0014*/ 	.word	0xfffffffd
	.align		4
        /*0018*/ 	.word	0x00000000
	.align		4
        /*001c*/ 	.word	0xfffffffc


//--------------------- .text._Z8fastwavePdS_S_S_iii --------------------------
	.section	.text._Z8fastwavePdS_S_S_iii,"ax",@progbits
	.align	128
        .global         _Z8fastwavePdS_S_S_iii
        .type           _Z8fastwavePdS_S_S_iii,@function
        .size           _Z8fastwavePdS_S_S_iii,(.L_x_3 - _Z8fastwavePdS_S_S_iii)
        .other          _Z8fastwavePdS_S_S_iii,@"STO_CUDA_ENTRY STV_DEFAULT"
_Z8fastwavePdS_S_S_iii:
.text._Z8fastwavePdS_S_S_iii:
[----:B------:R-:W-:Y:S01]  /*0000*/  LDC R1, c[0x0][0x37c] ;  /* 0x0000df00ff017b82 */ /* 0x000fe20000000800 */
[----:B------:R-:W0:Y:S01]  /*0010*/  S2R R0, SR_TID.Z ;  /* 0x0000000000007919 */ /* 0x000e220000002300 */
[----:B------:R-:W1:Y:S06]  /*0020*/  LDCU UR14, c[0x0][0x360] ;  /* 0x00006c00ff0e77ac */ /* 0x000e6c0008000800 */
[----:B------:R-:W2:Y:S01]  /*0030*/  S2UR UR6, SR_CTAID.Z ;  /* 0x00000000000679c3 */ /* 0x000ea20000002700 */
[----:B------:R-:W-:Y:S01]  /*0040*/  BSSY.RECONVERGENT B0, `(.L_x_0) ;  /* 0x0000043000007945 */ /* 0x000fe20003800200 */
[----:B------:R-:W3:Y:S01]  /*0050*/  S2R R2, SR_TID.X ;  /* 0x0000000000027919 */ /* 0x000ee20000002100 */
[----:B------:R-:W4:Y:S01]  /*0060*/  LDCU UR15, c[0x0][0x364] ;  /* 0x00006c80ff0f77ac */ /* 0x000f220008000800 */
[----:B------:R-:W5:Y:S01]  /*0070*/  S2R R3, SR_TID.Y ;  /* 0x0000000000037919 */ /* 0x000f620000002200 */
[----:B------:R-:W1:Y:S03]  /*0080*/  LDCU UR16, c[0x0][0x368] ;  /* 0x00006d00ff1077ac */ /* 0x000e660008000800 */
[----:B------:R-:W4:Y:S01]  /*0090*/  S2UR UR4, SR_CTAID.X ;  /* 0x00000000000479c3 */ /* 0x000f220000002500 */
[----:B------:R-:W0:Y:S01]  /*00a0*/  LDCU.64 UR10, c[0x0][0x358] ;  /* 0x00006b00ff0a77ac */ /* 0x000e220008000a00 */
[----:B------:R-:W0:Y:S06]  /*00b0*/  LDCU UR17, c[0x0][0x3a0] ;  /* 0x00007400ff1177ac */ /* 0x000e2c0008000800 */
[----:B------:R-:W5:Y:S01]  /*00c0*/  S2UR UR5, SR_CTAID.Y ;  /* 0x00000000000579c3 */ /* 0x000f620000002600 */
[----:B-1----:R-:W-:-:S04]  /*00d0*/  UIADD3 UR9, UPT, UPT, UR16, -0x1, URZ ;  /* 0xffffffff10097890 */ /* 0x002fc8000fffe0ff */
[----:B--2---:R-:W-:Y:S02]  /*00e0*/  UIMAD UR6, UR9, UR6, URZ ;  /* 0x00000006090672a4 */ /* 0x004fe4000f8e02ff */
[----:B----4-:R-:W-:-:S04]  /*00f0*/  UIMAD UR4, UR4, UR14, URZ ;  /* 0x0000000e040472a4 */ /* 0x010fc8000f8e02ff */
[----:B0-----:R-:W-:Y:S02]  /*0100*/  IADD3 R0, PT, PT, R0, UR6, RZ ;  /* 0x0000000600007c10 */ /* 0x001fe4000fffe0ff */
[----:B---3--:R-:W-:Y:S02]  /*0110*/  IADD3 R2, PT, PT, R2, UR4, RZ ;  /* 0x0000000402027c10 */ /* 0x008fe4000fffe0ff */
[----:B------:R-:W-:Y:S01]  /*0120*/  ISETP.NE.AND P0, PT, R0, RZ, PT ;  /* 0x000000ff0000720c */ /* 0x000fe20003f05270 */
[----:B-----5:R-:W-:-:S06]  /*0130*/  UIMAD UR5, UR5, UR15, URZ ;  /* 0x0000000f050572a4 */ /* 0x020fcc000f8e02ff */
[----:B------:R-:W-:-:S06]  /*0140*/  IADD3 R3, PT, PT, R3, UR5, RZ ;  /* 0x0000000503037c10 */ /* 0x000fcc000fffe0ff */
[----:B------:R-:W-:Y:S05]  /*0150*/  @!P0 BRA `(.L_x_1) ;  /* 0x0000000000c48947 */ /* 0x000fea0003800000 */
[----:B------:R-:W-:Y:S02]  /*0160*/  UIADD3 UR12, UPT, UPT, UR17, -0x1, URZ ;  /* 0xffffffff110c7890 */ /* 0x000fe4000fffe0ff */
[----:B------:R-:W-:Y:S02]  /*0170*/  UIADD3 UR8, UPT, UPT, UR9, UR6, URZ ;  /* 0x0000000609087290 */ /* 0x000fe4000fffe0ff */
[----:B------:R-:W-:Y:S02]  /*0180*/  UIADD3 UR7, UPT, UPT, UR6, UR16, URZ ;  /* 0x0000001006077290 */ /* 0x000fe4000fffe0ff */
[----:B------:R-:W-:-:S04]  /*0190*/  UISETP.GE.U32.AND UP0, UPT, UR8, UR12, UPT ;  /* 0x0000000c0800728c */ /* 0x000fc8000bf06070 */
[----:B------:R-:W-:-:S04]  /*01a0*/  USEL UR7, UR7, UR17, !UP0 ;  /* 0x0000001107077287 */ /* 0x000fc8000c000000 */
[----:B------:R-:W-:-:S06]  /*01b0*/  UIADD3 UR7, UPT, UPT, UR7, -0x1, URZ ;  /* 0xffffffff07077890 */ /* 0x000fcc000fffe0ff */
[----:B------:R-:W-:-:S13]  /*01c0*/  ISETP.GT.U32.AND P1, PT, R0, UR7, PT ;  /* 0x0000000700007c0c */ /* 0x000fda000bf24070 */
[----:B------:R-:W-:Y:S05]  /*01d0*/  @P1 BRA `(.L_x_1) ;  /* 0x0000000000a41947 */ /* 0x000fea0003800000 */
[----:B------:R-:W0:Y:S01]  /*01e0*/  LDCU UR8, c[0x0][0x3a4] ;  /* 0x00007480ff0877ac */ /* 0x000e220008000800 */
[----:B------:R-:W-:-:S04]  /*01f0*/  UIADD3 UR7, UPT, UPT, UR5, UR15, URZ ;  /* 0x0000000f05077290 */ /* 0x000fc8000fffe0ff */
[----:B------:R-:W-:Y:S02]  /*0200*/  UIADD3 UR12, UPT, UPT, UR7, -0x1, URZ ;  /* 0xffffffff070c7890 */ /* 0x000fe4000fffe0ff */
[----:B0-----:R-:W-:-:S04]  /*0210*/  UIADD3 UR13, UPT, UPT, UR8, -0x1, URZ ;  /* 0xffffffff080d7890 */ /* 0x001fc8000fffe0ff */
        /* <DEDUP_REMOVED lines=14> */
[----:B------:R-:W0:Y:S01]  /*0300*/  LDC.64 R4, c[0x0][0x390] ;  /* 0x0000e400ff047b82 */ /* 0x000e220000000a00 */
[----:B------:R-:W-:-:S07]  /*0310*/  IADD3 R7, PT, PT, R0, -0x1, RZ ;  /* 0xffffffff00077810 */ /* 0x000fce0007ffe0ff */
[----:B------:R-:W1:Y:S08]  /*0320*/  LDC.64 R10, c[0x0][0x398] ;  /* 0x0000e600ff0a7b82 */ /* 0x000e700000000a00 */
[----:B------:R-:W2:Y:S01]  /*0330*/  LDC.64 R12, c[0x0][0x388] ;  /* 0x0000e200ff0c7b82 */ /* 0x000ea20000000a00 */
[----:B0-----:R-:W-:-:S04]  /*0340*/  IMAD.WIDE.U32 R4, R0, 0x80000, R4 ;  /* 0x0008000000047825 */ /* 0x001fc800078e0004 */
[----:B------:R-:W-:-:S04]  /*0350*/  IMAD.WIDE.U32 R4, R3, 0x800, R4 ;  /* 0x0000080003047825 */ /* 0x000fc800078e0004 */
[----:B-1----:R-:W-:-:S04]  /*0360*/  IMAD.WIDE.U32 R6, R7, 0x80000, R10 ;  /* 0x0008000007067825 */ /* 0x002fc800078e000a */
[----:B------:R-:W-:-:S04]  /*0370*/  IMAD.WIDE.U32 R4, R2, 0x8, R4 ;  /* 0x0000000802047825 */ /* 0x000fc800078e0004 */
[----:B------:R-:W-:Y:S02]  /*0380*/  IMAD.WIDE.U32 R8, R3, 0x800, R6 ;  /* 0x0000080003087825 */ /* 0x000fe400078e0006 */
[----:B------:R-:W3:Y:S02]  /*0390*/  LDG.E.64.CONSTANT R4, desc[UR10][R4.64] ;  /* 0x0000000a04047981 */ /* 0x000ee4000c1e9b00 */
[----:B------:R-:W-:-:S04]  /*03a0*/  IMAD.WIDE.U32 R6, R0, 0x80000, R10 ;  /* 0x0008000000067825 */ /* 0x000fc800078e000a */
[----:B------:R-:W-:-:S04]  /*03b0*/  IMAD.WIDE.U32 R10, R2, 0x8, R8 ;  /* 0x00000008020a7825 */ /* 0x000fc800078e0008 */
[----:B------:R-:W-:Y:S02]  /*03c0*/  IMAD.WIDE.U32 R6, R3, 0x800, R6 ;  /* 0x0000080003067825 */ /* 0x000fe400078e0006 */
[----:B------:R-:W4:Y:S02]  /*03d0*/  LDG.E.64.CONSTANT R10, desc[UR10][R10.64] ;  /* 0x0000000a0a0a7981 */ /* 0x000f24000c1e9b00 */
[----:B------:R-:W-:-:S06]  /*03e0*/  IMAD.WIDE.U32 R6, R2, 0x8, R6 ;  /* 0x0000000802067825 */ /* 0x000fcc00078e0006 */
[----:B------:R-:W5:Y:S01]  /*03f0*/  LDG.E.64.CONSTANT R6, desc[UR10][R6.64] ;  /* 0x0000000a06067981 */ /* 0x000f62000c1e9b00 */
[----:B--2---:R-:W-:-:S04]  /*0400*/  IMAD.WIDE.U32 R12, R0, 0x80000, R12 ;  /* 0x00080000000c7825 */ /* 0x004fc800078e000c */
[----:B------:R-:W-:-:S04]  /*0410*/  IMAD.WIDE.U32 R12, R3, 0x800, R12 ;  /* 0x00000800030c7825 */ /* 0x000fc800078e000c */
[----:B------:R-:W-:Y:S01]  /*0420*/  IMAD.WIDE.U32 R12, R2, 0x8, R12 ;  /* 0x00000008020c7825 */ /* 0x000fe200078e000c */
[----:B---3--:R-:W-:-:S08]  /*0430*/  DADD R8, -R4, 1 ;  /* 0x3ff0000004087429 */ /* 0x008fd00000000100 */
[----:B----4-:R-:W-:-:S08]  /*0440*/  DMUL R8, R8, R10 ;  /* 0x0000000a08087228 */ /* 0x010fd00000000000 */
[----:B-----5:R-:W-:-:S07]  /*0450*/  DFMA R8, R4, R6, R8 ;  /* 0x000000060408722b */ /* 0x020fce0000000008 */
[----:B------:R0:W-:Y:S04]  /*0460*/  STG.E.64 desc[UR10][R12.64], R8 ;  /* 0x000000080c007986 */ /* 0x0001e8000c101b0a */
.L_x_1:
[----:B------:R-:W-:Y:S05]  /*0470*/  BSYNC.RECONVERGENT B0 ;  /* 0x0000000000007941 */ /* 0x000fea0003800200 */
.L_x_0:
[----:B------:R-:W-:Y:S06]  /*0480*/  BAR.SYNC.DEFER_BLOCKING 0x0 ;  /* 0x0000000000007b1d */ /* 0x000fec0000010000 */
[----:B------:R-:W-:Y:S05]  /*0490*/  @!P0 EXIT ;  /* 0x000000000000894d */ /* 0x000fea0003800000 */
[----:B------:R-:W-:Y:S02]  /*04a0*/  UIADD3 UR7, UPT, UPT, UR6, UR16, URZ ;  /* 0x0000001006077290 */ /* 0x000fe4000fffe0ff */
[----:B------:R-:W-:Y:S02]  /*04b0*/  UIADD3 UR9, UPT, UPT, UR17, -0x2, URZ ;  /* 0xfffffffe11097890 */ /* 0x000fe4000fffe0ff */
[----:B------:R-:W-:-:S04]  /*04c0*/  UIADD3 UR8, UPT, UPT, UR7, -0x2, URZ ;  /* 0xfffffffe07087890 */ /* 0x000fc8000fffe0ff */
[----:B------:R-:W-:-:S04]  /*04d0*/  UISETP.GE.U32.AND UP0, UPT, UR8, UR9, UPT ;  /* 0x000000090800728c */ /* 0x000fc8000bf06070 */
[----:B------:R-:W-:-:S04]  /*04e0*/  USEL UR7, UR7, UR17, !UP0 ;  /* 0x0000001107077287 */ /* 0x000fc8000c000000 */
[----:B------:R-:W-:-:S06]  /*04f0*/  UIADD3 UR7, UPT, UPT, UR7, -0x2, URZ ;  /* 0xfffffffe07077890 */ /* 0x000fcc000fffe0ff */
[----:B------:R-:W-:-:S13]  /*0500*/  ISETP.GT.U32.AND P0, PT, R0, UR7, PT ;  /* 0x0000000700007c0c */ /* 0x000fda000bf04070 */
[----:B------:R-:W-:Y:S05]  /*0510*/  @P0 EXIT ;  /* 0x000000000000094d */ /* 0x000fea0003800000 */
[----:B------:R-:W1:Y:S01]  /*0520*/  LDCU UR7, c[0x0][0x3a4] ;  /* 0x00007480ff0777ac */ /* 0x000e620008000800 */
[----:B------:R-:W-:-:S04]  /*0530*/  UIADD3 UR6, UPT, UPT, UR5, UR15, URZ ;  /* 0x0000000f05067290 */ /* 0x000fc8000fffe0ff */
[----:B------:R-:W-:Y:S02]  /*0540*/  UIADD3 UR8, UPT, UPT, UR6, -0x1, URZ ;  /* 0xffffffff06087890 */ /* 0x000fe4000fffe0ff */
[----:B-1----:R-:W-:-:S04]  /*0550*/  UIADD3 UR9, UPT, UPT, UR7, -0x1, URZ ;  /* 0xffffffff07097890 */ /* 0x002fc8000fffe0ff */
        /* <DEDUP_REMOVED lines=14> */
[----:B------:R-:W1:Y:S08]  /*0640*/  LDC.64 R4, c[0x0][0x388] ;  /* 0x0000e200ff047b82 */ /* 0x000e700000000a00 */
[----:B0-----:R-:W0:Y:S01]  /*0650*/  LDC.64 R8, c[0x0][0x380] ;  /* 0x0000e000ff087b82 */ /* 0x001e220000000a00 */
[----:B-1----:R-:W-:-:S04]  /*0660*/  IMAD.WIDE.U32 R4, R0, 0x80000, R4 ;  /* 0x0008000000047825 */ /* 0x002fc800078e0004 */
[----:B------:R-:W-:-:S04]  /*0670*/  IMAD.WIDE.U32 R4, R3, 0x800, R4 ;  /* 0x0000080003047825 */ /* 0x000fc800078e0004 */
[----:B------:R-:W-:-:S05]  /*0680*/  IMAD.WIDE.U32 R10, R2, 0x8, R4 ;  /* 0x00000008020a7825 */ /* 0x000fca00078e0004 */
[----:B------:R-:W2:Y:S04]  /*0690*/  LDG.E.64 R4, desc[UR10][R10.64+0x80000] ;  /* 0x0800000a0a047981 */ /* 0x000ea8000c1e1b00 */
[----:B------:R-:W2:Y:S01]  /*06a0*/  LDG.E.64 R6, desc[UR10][R10.64] ;  /* 0x0000000a0a067981 */ /* 0x000ea2000c1e1b00 */
[----:B0-----:R-:W-:-:S04]  /*06b0*/  IMAD.WIDE.U32 R8, R0, 0x80000, R8 ;  /* 0x0008000000087825 */ /* 0x001fc800078e0008 */
[----:B------:R-:W-:-:S04]  /*06c0*/  IMAD.WIDE.U32 R8, R3, 0x800, R8 ;  /* 0x0000080003087825 */ /* 0x000fc800078e0008 */
[----:B------:R-:W-:Y:S01]  /*06d0*/  IMAD.WIDE.U32 R8, R2, 0x8, R8 ;  /* 0x0000000802087825 */ /* 0x000fe200078e0008 */
[----:B--2---:R-:W-:-:S07]  /*06e0*/  DADD R4, R4, -R6 ;  /* 0x0000000004047229 */ /* 0x004fce0000000806 */
[----:B------:R-:W-:Y:S01]  /*06f0*/  STG.E.64 desc[UR10][R8.64], R4 ;  /* 0x0000000408007986 */ /* 0x000fe2000c101b0a */
[----:B------:R-:W-:Y:S05]  /*0700*/  EXIT ;  /* 0x000000000000794d */ /* 0x000fea0003800000 */
.L_x_2:
[----:B------:R-:W-:-:S00]  /*0710*/  BRA `(.L_x_2) ;  /* 0xfffffffc00fc7947 */ /* 0x000fc0000383ffff */
[----:B------:R-:W-:-:S00]  /*0720*/  NOP ;  /* 0x0000000000007918 */ /* 0x000fc00000000000 */
        /* <DEDUP_REMOVED lines=13> */
.L_x_3:


//--------------------- .nv.shared.reserved.0     --------------------------
	.section	.nv.shared.reserved.0,"aw",@nobits
	.weak		__nv_reservedSMEM_offset_0_alias
	.size		__nv_reservedSMEM_offset_0_alias, 0, 64
	.other		__nv_reservedSMEM_offset_0_alias,@"STO_CUDA_RESERVED_SHARED STV_DEFAULT"
__nv_reservedSMEM_offset_0_alias:
	.zero		0
	.zero		64


//--------------------- .nv.constant0._Z8fastwavePdS_S_S_iii --------------------------
	.section	.nv.constant0._Z8fastwavePdS_S_S_iii,"a",@progbits
	.sectionflags	@""
	.align	4
.nv.constant0._Z8fastwavePdS_S_S_iii:
	.zero		940


//--------------------- SYMBOLS --------------------------

	.type		.nv.reservedSmem.offset0,@object
	.size		.nv.reservedSmem.offset0,0x4
